	.headerflags	@"EF_CUDA_TEXMODE_UNIFIED EF_CUDA_64BIT_ADDRESS EF_CUDA_ACCELERATORS EF_CUDA_SM90 EF_CUDA_VIRTUAL_SM(EF_CUDA_SM90)"
	.elftype	@"ET_EXEC"


//--------------------- .nv.info                  --------------------------
	.section	.nv.info,"",@"SHT_CUDA_INFO"
	.align	4


	//----- nvinfo : EIATTR_REGCOUNT
	.align		4
        /*0000*/ 	.byte	0x04, 0x2f
        /*0002*/ 	.short	(.L_1 - .L_0)
	.align		4
.L_0:
        /*0004*/ 	.word	index@(triton_poi_fused_reflection_pad2d_relu_8)
        /*0008*/ 	.word	0x0000000c


	//----- nvinfo : EIATTR_MIN_STACK_SIZE
	.align		4
.L_1:
        /*000c*/ 	.byte	0x04, 0x12
        /*000e*/ 	.short	(.L_3 - .L_2)
	.align		4
.L_2:
        /*0010*/ 	.word	index@(triton_poi_fused_reflection_pad2d_relu_8)
        /*0014*/ 	.word	0x00000000


	//----- nvinfo : EIATTR_FRAME_SIZE
	.align		4
.L_3:
        /*0018*/ 	.byte	0x04, 0x11
        /*001a*/ 	.short	(.L_5 - .L_4)
	.align		4
.L_4:
        /*001c*/ 	.word	index@(triton_poi_fused_reflection_pad2d_relu_8)
        /*0020*/ 	.word	0x00000000


	//----- nvinfo : EIATTR_MIN_STACK_SIZE
	.align		4
.L_5:
        /*0024*/ 	.byte	0x04, 0x12
        /*0026*/ 	.short	(.L_7 - .L_6)
	.align		4
.L_6:
        /*0028*/ 	.word	index@(triton_poi_fused_reflection_pad2d_relu_8)
        /*002c*/ 	.word	0x00000000
.L_7:


//--------------------- .nv.info.triton_poi_fused_reflection_pad2d_relu_8 --------------------------
	.section	.nv.info.triton_poi_fused_reflection_pad2d_relu_8,"",@"SHT_CUDA_INFO"
	.sectionflags	@""
	.align	4


	//----- nvinfo : EIATTR_CUDA_API_VERSION
	.align		4
        /*0000*/ 	.byte	0x04, 0x37
        /*0002*/ 	.short	(.L_9 - .L_8)
.L_8:
        /*0004*/ 	.word	0x0000007c


	//----- nvinfo : EIATTR_KPARAM_INFO
	.align		4
.L_9:
        /*0008*/ 	.byte	0x04, 0x17
        /*000a*/ 	.short	(.L_11 - .L_10)
.L_10:
        /*000c*/ 	.word	0x00000000
        /*0010*/ 	.short	0x0002
        /*0012*/ 	.short	0x0010
        /*0014*/ 	.byte	0x00, 0xf0, 0x11, 0x00


	//----- nvinfo : EIATTR_KPARAM_INFO
	.align		4
.L_11:
        /*0018*/ 	.byte	0x04, 0x17
        /*001a*/ 	.short	(.L_13 - .L_12)
.L_12:
        /*001c*/ 	.word	0x00000000
        /*0020*/ 	.short	0x0001
        /*0022*/ 	.short	0x0008
        /*0024*/ 	.byte	0x00, 0xf4, 0x21, 0x00


	//----- nvinfo : EIATTR_KPARAM_INFO
	.align		4
.L_13:
        /*0028*/ 	.byte	0x04, 0x17
        /*002a*/ 	.short	(.L_15 - .L_14)
.L_14:
        /*002c*/ 	.word	0x00000000
        /*0030*/ 	.short	0x0000
        /*0032*/ 	.short	0x0000
        /*0034*/ 	.byte	0x00, 0xf4, 0x21, 0x00


	//----- nvinfo : EIATTR_SPARSE_MMA_MASK
	.align		4
.L_15:
        /*0038*/ 	.byte	0x03, 0x50
        /*003a*/ 	.short	0x0000


	//----- nvinfo : EIATTR_MAXREG_COUNT
	.align		4
        /*003c*/ 	.byte	0x03, 0x1b
        /*003e*/ 	.short	0x00ff


	//----- nvinfo : EIATTR_EXIT_INSTR_OFFSETS
	.align		4
        /*0040*/ 	.byte	0x04, 0x1c
        /*0042*/ 	.short	(.L_17 - .L_16)


	//   ....[0]....
.L_16:
        /*0044*/ 	.word	0x00000390


	//   ....[1]....
        /*0048*/ 	.word	0x000003b0


	//----- nvinfo : EIATTR_REQNTID
	.align		4
.L_17:
        /*004c*/ 	.byte	0x04, 0x10
        /*004e*/ 	.short	(.L_19 - .L_18)
.L_18:
        /*0050*/ 	.word	0x00000080
        /*0054*/ 	.word	0x00000001
        /*0058*/ 	.word	0x00000001


	//----- nvinfo : EIATTR_CBANK_PARAM_SIZE
	.align		4
.L_19:
        /*005c*/ 	.byte	0x03, 0x19
        /*005e*/ 	.short	0x0014


	//----- nvinfo : EIATTR_PARAM_CBANK
	.align		4
        /*0060*/ 	.byte	0x04, 0x0a
        /*0062*/ 	.short	(.L_21 - .L_20)
	.align		4
.L_20:
        /*0064*/ 	.word	index@(.nv.constant0.triton_poi_fused_reflection_pad2d_relu_8)
        /*0068*/ 	.short	0x0210
        /*006a*/ 	.short	0x0014


	//----- nvinfo : EIATTR_SW_WAR
	.align		4
.L_21:
        /*006c*/ 	.byte	0x04, 0x36
        /*006e*/ 	.short	(.L_23 - .L_22)
.L_22:
        /*0070*/ 	.word	0x00000008
.L_23:


//--------------------- .nv.callgraph             --------------------------
	.section	.nv.callgraph,"",@"SHT_CUDA_CALLGRAPH"
	.align	4
	.sectionentsize	8
	.align		4
        /*0000*/ 	.word	0x00000000
	.align		4
        /*0004*/ 	.word	0xffffffff
	.align		4
        /*0008*/ 	.word	0x00000000
	.align		4
        /*000c*/ 	.word	0xfffffffe
	.align		4
        /*0010*/ 	.word	0x00000000
	.align		4
        /*0014*/ 	.word	0xfffffffd
	.align		4
        /*0018*/ 	.word	0x00000000
	.align		4
        /*001c*/ 	.word	0xfffffffc


//--------------------- .text.triton_poi_fused_reflection_pad2d_relu_8 --------------------------
	.section	.text.triton_poi_fused_reflection_pad2d_relu_8,"ax",@progbits
	.align	128
        .global         triton_poi_fused_reflection_pad2d_relu_8
        .type           triton_poi_fused_reflection_pad2d_relu_8,@function
        .size           triton_poi_fused_reflection_pad2d_relu_8,(.L_x_1 - triton_poi_fused_reflection_pad2d_relu_8)
        .other          triton_poi_fused_reflection_pad2d_relu_8,@"STO_CUDA_ENTRY STV_DEFAULT"
triton_poi_fused_reflection_pad2d_relu_8:
.text.triton_poi_fused_reflection_pad2d_relu_8:
[----:B------:R-:W0:Y:S02]  /*0000*/  LDC R1, c[0x0][0x28] ;  /* 0x00000a00ff017b82 */ /* 0x000e240000000800 */
[----:B------:R-:W1:Y:S01]  /*0010*/  S2R R0, SR_TID.X ;  /* 0x0000000000007919 */ /* 0x000e620000002100 */
[----:B------:R-:W-:Y:S01]  /*0020*/  ULDC.64 UR4, c[0x0][0x208] ;  /* 0x0000820000047ab9 */ /* 0x000fe20000000a00 */
[----:B------:R-:W2:Y:S01]  /*0030*/  S2R R3, SR_CTAID.X ;  /* 0x0000000000037919 */ /* 0x000ea20000002500 */
[----:B-1----:R-:W-:-:S05]  /*0040*/  IMAD.SHL.U32 R0, R0, 0x2, RZ ;  /* 0x0000000200007824 */ /* 0x002fca00078e00ff */
[----:B------:R-:W-:-:S05]  /*0050*/  LOP3.LUT R0, R0, 0xfe, RZ, 0xc0, !PT ;  /* 0x000000fe00007812 */ /* 0x000fca00078ec0ff */
[----:B--2---:R-:W-:-:S04]  /*0060*/  IMAD R0, R3, 0x100, R0 ;  /* 0x0000010003007824 */ /* 0x004fc800078e0200 */
[C---:B------:R-:W-:Y:S01]  /*0070*/  IMAD.HI R3, R0.reuse, 0x38e38e39, RZ ;  /* 0x38e38e3900037827 */ /* 0x040fe200078e02ff */
[----:B------:R-:W-:-:S03]  /*0080*/  ISETP.GE.AND P2, PT, R0, 0xa200, PT ;  /* 0x0000a2000000780c */ /* 0x000fc60003f46270 */
[----:B------:R-:W-:Y:S01]  /*0090*/  VIADD R2, R0, 0x1 ;  /* 0x0000000100027836 */ /* 0x000fe20000000000 */
[----:B------:R-:W-:-:S04]  /*00a0*/  SHF.R.U32.HI R4, RZ, 0x1f, R3 ;  /* 0x0000001fff047819 */ /* 0x000fc80000011603 */
[----:B------:R-:W-:Y:S01]  /*00b0*/  LEA.HI.SX32 R5, R3, R4, 0x1e ;  /* 0x0000000403057211 */ /* 0x000fe200078ff2ff */
[----:B------:R-:W-:-:S04]  /*00c0*/  IMAD.HI R3, R2, 0x38e38e39, RZ ;  /* 0x38e38e3902037827 */ /* 0x000fc800078e02ff */
[----:B------:R-:W-:Y:S01]  /*00d0*/  IMAD.HI R6, R5, 0x38e38e39, RZ ;  /* 0x38e38e3905067827 */ /* 0x000fe200078e02ff */
[----:B------:R-:W-:-:S04]  /*00e0*/  SHF.R.U32.HI R4, RZ, 0x1f, R3 ;  /* 0x0000001fff047819 */ /* 0x000fc80000011603 */
[----:B------:R-:W-:Y:S02]  /*00f0*/  SHF.R.U32.HI R7, RZ, 0x1f, R6 ;  /* 0x0000001fff077819 */ /* 0x000fe40000011606 */
[----:B------:R-:W-:Y:S01]  /*0100*/  LEA.HI.SX32 R4, R3, R4, 0x1e ;  /* 0x0000000403047211 */ /* 0x000fe200078ff2ff */
[----:B------:R-:W-:Y:S01]  /*0110*/  IMAD R3, R5, 0x12, RZ ;  /* 0x0000001205037824 */ /* 0x000fe200078e02ff */
[----:B------:R-:W-:-:S03]  /*0120*/  LEA.HI.SX32 R7, R6, R7, 0x1e ;  /* 0x0000000706077211 */ /* 0x000fc600078ff2ff */
[----:B------:R-:W-:Y:S01]  /*0130*/  IMAD R4, R4, 0x12, RZ ;  /* 0x0000001204047824 */ /* 0x000fe200078e02ff */
[----:B------:R-:W-:Y:S01]  /*0140*/  LOP3.LUT R9, RZ, R3, RZ, 0x33, !PT ;  /* 0x00000003ff097212 */ /* 0x000fe200078e33ff */
[----:B------:R-:W-:-:S03]  /*0150*/  IMAD R7, R7, 0x12, RZ ;  /* 0x0000001207077824 */ /* 0x000fc600078e02ff */
[----:B------:R-:W-:Y:S01]  /*0160*/  LOP3.LUT R3, RZ, R4, RZ, 0x33, !PT ;  /* 0x00000004ff037212 */ /* 0x000fe200078e33ff */
[----:B------:R-:W-:Y:S01]  /*0170*/  IMAD.IADD R9, R0, 0x1, R9 ;  /* 0x0000000100097824 */ /* 0x000fe200078e0209 */
[----:B------:R-:W-:-:S03]  /*0180*/  LOP3.LUT R4, RZ, R7, RZ, 0x33, !PT ;  /* 0x00000007ff047212 */ /* 0x000fc600078e33ff */
[----:B------:R-:W-:Y:S01]  /*0190*/  IMAD.IADD R3, R2, 0x1, R3 ;  /* 0x0000000102037824 */ /* 0x000fe200078e0203 */
[----:B------:R-:W-:Y:S01]  /*01a0*/  IABS R7, R9 ;  /* 0x0000000900077213 */ /* 0x000fe20000000000 */
[----:B------:R-:W-:Y:S02]  /*01b0*/  IMAD.IADD R5, R5, 0x1, R4 ;  /* 0x0000000105057824 */ /* 0x000fe400078e0204 */
[----:B------:R-:W-:Y:S01]  /*01c0*/  IMAD.HI R4, R0, 0x1948b0fd, RZ ;  /* 0x1948b0fd00047827 */ /* 0x000fe200078e02ff */
[----:B------:R-:W-:Y:S02]  /*01d0*/  IABS R6, R3 ;  /* 0x0000000300067213 */ /* 0x000fe40000000000 */
[----:B------:R-:W1:Y:S01]  /*01e0*/  LDC.64 R2, c[0x0][0x210] ;  /* 0x00008400ff027b82 */ /* 0x000e620000000a00 */
[----:B------:R-:W-:Y:S01]  /*01f0*/  IABS R8, R5 ;  /* 0x0000000500087213 */ /* 0x000fe20000000000 */
[----:B------:R-:W-:Y:S01]  /*0200*/  VIADD R7, R7, 0xfffffff1 ;  /* 0xfffffff107077836 */ /* 0x000fe20000000000 */
[----:B------:R-:W-:Y:S01]  /*0210*/  SHF.R.U32.HI R5, RZ, 0x1f, R4 ;  /* 0x0000001fff057819 */ /* 0x000fe20000011604 */
[----:B------:R-:W-:-:S03]  /*0220*/  VIADD R6, R6, 0xfffffff1 ;  /* 0xfffffff106067836 */ /* 0x000fc60000000000 */
[----:B------:R-:W-:Y:S01]  /*0230*/  LEA.HI R5, R4, R5, RZ, 0x1b ;  /* 0x0000000504057211 */ /* 0x000fe200078fd8ff */
[----:B------:R-:W-:Y:S01]  /*0240*/  VIADD R4, R8, 0xfffffff1 ;  /* 0xfffffff108047836 */ /* 0x000fe20000000000 */
[----:B------:R-:W-:Y:S02]  /*0250*/  IABS R7, R7 ;  /* 0x0000000700077213 */ /* 0x000fe40000000000 */
[----:B------:R-:W-:Y:S02]  /*0260*/  IABS R8, R6 ;  /* 0x0000000600087213 */ /* 0x000fe40000000000 */
[----:B------:R-:W-:Y:S01]  /*0270*/  LEA R5, R5, 0xff, 0x8 ;  /* 0x000000ff05057811 */ /* 0x000fe200078e40ff */
[----:B------:R-:W-:Y:S01]  /*0280*/  IMAD.MOV.U32 R6, RZ, RZ, R7 ;  /* 0x000000ffff067224 */ /* 0x000fe200078e0007 */
[----:B------:R-:W-:-:S03]  /*0290*/  IABS R7, R4 ;  /* 0x0000000400077213 */ /* 0x000fc60000000000 */
[C---:B------:R-:W-:Y:S02]  /*02a0*/  IMAD.IADD R4, R5.reuse, 0x1, -R6 ;  /* 0x0000000105047824 */ /* 0x040fe400078e0a06 */
[----:B------:R-:W-:Y:S01]  /*02b0*/  IMAD.IADD R6, R5, 0x1, -R8 ;  /* 0x0000000105067824 */ /* 0x000fe200078e0a08 */
[----:B------:R-:W-:Y:S01]  /*02c0*/  CS2R R8, SRZ ;  /* 0x0000000000087805 */ /* 0x000fe2000001ff00 */
[C---:B------:R-:W-:Y:S02]  /*02d0*/  IMAD R5, R7.reuse, -0x10, R4 ;  /* 0xfffffff007057824 */ /* 0x040fe400078e0204 */
[----:B------:R-:W-:Y:S02]  /*02e0*/  IMAD R7, R7, -0x10, R6 ;  /* 0xfffffff007077824 */ /* 0x000fe400078e0206 */
[----:B-1----:R-:W-:-:S04]  /*02f0*/  IMAD.WIDE R4, R5, 0x4, R2 ;  /* 0x0000000405047825 */ /* 0x002fc800078e0202 */
[----:B------:R-:W-:Y:S01]  /*0300*/  IMAD.WIDE R2, R7, 0x4, R2 ;  /* 0x0000000407027825 */ /* 0x000fe200078e0202 */
[----:B------:R-:W2:Y:S01]  /*0310*/  @!P2 LDG.E.EL R8, desc[UR4][R4.64] ;  /* 0x000000040408a981 */ /* 0x000ea2000c2e1900 */
[----:B------:R-:W1:Y:S03]  /*0320*/  LDC.64 R6, c[0x0][0x218] ;  /* 0x00008600ff067b82 */ /* 0x000e660000000a00 */
[----:B------:R-:W3:Y:S01]  /*0330*/  @!P2 LDG.E.EL R9, desc[UR4][R2.64] ;  /* 0x000000040209a981 */ /* 0x000ee2000c2e1900 */
[----:B-1----:R-:W-:Y:S01]  /*0340*/  IMAD.WIDE R6, R0, 0x4, R6 ;  /* 0x0000000400067825 */ /* 0x002fe200078e0206 */
[C---:B--2---:R-:W-:Y:S02]  /*0350*/  FSETP.GEU.AND P0, PT, R8.reuse, RZ, PT ;  /* 0x000000ff0800720b */ /* 0x044fe40003f0e000 */
[----:B---3--:R-:W-:Y:S02]  /*0360*/  FSETP.GEU.AND P1, PT, R9, RZ, PT ;  /* 0x000000ff0900720b */ /* 0x008fe40003f2e000 */
[----:B------:R-:W-:-:S02]  /*0370*/  FSEL R8, R8, RZ, P0 ;  /* 0x000000ff08087208 */ /* 0x000fc40000000000 */
[----:B------:R-:W-:Y:S01]  /*0380*/  FSEL R9, R9, RZ, P1 ;  /* 0x000000ff09097208 */ /* 0x000fe20000800000 */
[----:B------:R-:W-:Y:S08]  /*0390*/  @P2 EXIT ;  /* 0x000000000000294d */ /* 0x000ff00003800000 */
[----:B------:R-:W-:Y:S01]  /*03a0*/  STG.E.64 desc[UR4][R6.64], R8 ;  /* 0x0000000806007986 */ /* 0x000fe2000c101b04 */
[----:B------:R-:W-:Y:S05]  /*03b0*/  EXIT ;  /* 0x000000000000794d */ /* 0x000fea0003800000 */
.L_x_0:
[----:B------:R-:W-:-:S00]  /*03c0*/  BRA `(.L_x_0) ;  /* 0xfffffffc00fc7947 */ /* 0x000fc0000383ffff */
[----:B------:R-:W-:-:S00]  /*03d0*/  NOP ;  /* 0x0000000000007918 */ /* 0x000fc00000000000 */
        /* <DEDUP_REMOVED lines=10> */
.L_x_1:


//--------------------- .nv.constant0.triton_poi_fused_reflection_pad2d_relu_8 --------------------------
	.section	.nv.constant0.triton_poi_fused_reflection_pad2d_relu_8,"a",@progbits
	.sectionflags	@""
	.align	4
.nv.constant0.triton_poi_fused_reflection_pad2d_relu_8:
	.zero		548
